//
// Generated by NVIDIA NVVM Compiler
//
// Compiler Build ID: CL-36424714
// Cuda compilation tools, release 13.0, V13.0.88
// Based on NVVM 20.0.0
//

.version 9.0
.target sm_100
.address_size 64

	// .globl	_Z18normal_incrementalPi

.visible .entry _Z18normal_incrementalPi(
	.param .u64 .ptr .align 1 _Z18normal_incrementalPi_param_0
)
{
	.reg .b32 	%r<3>;
	.reg .b64 	%rd<3>;

	ld.param.u64 	%rd1, [_Z18normal_incrementalPi_param_0];
	cvta.to.global.u64 	%rd2, %rd1;
	ld.global.u32 	%r1, [%rd2];
	add.s32 	%r2, %r1, 1;
	st.global.u32 	[%rd2], %r2;
	ret;

}
	// .globl	_Z18atomic_incrementalPi
.visible .entry _Z18atomic_incrementalPi(
	.param .u64 .ptr .align 1 _Z18atomic_incrementalPi_param_0
)
{
	.reg .b32 	%r<2>;
	.reg .b64 	%rd<3>;

	ld.param.u64 	%rd1, [_Z18atomic_incrementalPi_param_0];
	cvta.to.global.u64 	%rd2, %rd1;
	atom.global.add.u32 	%r1, [%rd2], 1;
	ret;

}


// ===== COMPILED SASS (sm_100) =====

	.target	sm_100

	.elftype	@"ET_EXEC"


//--------------------- .note.nv.tkinfo           --------------------------
	.section	.note.nv.tkinfo,"",@"SHT_NOTE"
	.sectionflags	@"SHF_NOTE_NV_TKINFO"
	.tkinfo
        /*0018*/ 	.word	0x00000002
        /*0030*/ 	.string	""
        /*0030*/ 	.string	"ptxas"
        /*0030*/ 	.string	"Cuda compilation tools, release 13.0, V13.0.88"
        /*0030*/ 	.string	"Build cuda_13.0.r13.0/compiler.36424714_0"
        /*0030*/ 	.string	"-arch sm_100 -m 64 "



//--------------------- .note.nv.cuinfo           --------------------------
	.section	.note.nv.cuinfo,"",@"SHT_NOTE"
	.sectionflags	@"SHF_NOTE_NV_CUINFO"
        /*0018*/ 	.short	0x0002
        /*001a*/ 	.short	0x0064
        /*001c*/ 	.short	0x0082
	.zero		2


//--------------------- .nv.info                  --------------------------
	.section	.nv.info,"",@"SHT_CUDA_INFO"
	.align	4


	//----- nvinfo : EIATTR_REGCOUNT
	.align		4
        /*0000*/ 	.byte	0x04, 0x2f
        /*0002*/ 	.short	(.L_1 - .L_0)
	.align		4
.L_0:
        /*0004*/ 	.word	index@(_Z18normal_incrementalPi)
        /*0008*/ 	.word	0x00000008


	//----- nvinfo : EIATTR_FRAME_SIZE
	.align		4
.L_1:
        /*000c*/ 	.byte	0x04, 0x11
        /*000e*/ 	.short	(.L_3 - .L_2)
	.align		4
.L_2:
        /*0010*/ 	.word	index@(_Z18normal_incrementalPi)
        /*0014*/ 	.word	0x00000000


	//----- nvinfo : EIATTR_REGCOUNT
	.align		4
.L_3:
        /*0018*/ 	.byte	0x04, 0x2f
        /*001a*/ 	.short	(.L_5 - .L_4)
	.align		4
.L_4:
        /*001c*/ 	.word	index@(_Z18atomic_incrementalPi)
        /*0020*/ 	.word	0x00000008


	//----- nvinfo : EIATTR_FRAME_SIZE
	.align		4
.L_5:
        /*0024*/ 	.byte	0x04, 0x11
        /*0026*/ 	.short	(.L_7 - .L_6)
	.align		4
.L_6:
        /*0028*/ 	.word	index@(_Z18atomic_incrementalPi)
        /*002c*/ 	.word	0x00000000


	//----- nvinfo : EIATTR_MIN_STACK_SIZE
	.align		4
.L_7:
        /*0030*/ 	.byte	0x04, 0x12
        /*0032*/ 	.short	(.L_9 - .L_8)
	.align		4
.L_8:
        /*0034*/ 	.word	index@(_Z18atomic_incrementalPi)
        /*0038*/ 	.word	0x00000000


	//----- nvinfo : EIATTR_MIN_STACK_SIZE
	.align		4
.L_9:
        /*003c*/ 	.byte	0x04, 0x12
        /*003e*/ 	.short	(.L_11 - .L_10)
	.align		4
.L_10:
        /*0040*/ 	.word	index@(_Z18normal_incrementalPi)
        /*0044*/ 	.word	0x00000000
.L_11:


//--------------------- .nv.compat                --------------------------
	.section	.nv.compat,"",@"SHT_CUDA_COMPAT_INFO"
	.align	4
        /*0000*/ 	.byte	0x02, 0x09, 0x00, 0x00, 0x02, 0x02, 0x01, 0x00, 0x02, 0x05, 0x05, 0x00, 0x03, 0x07, 0x01, 0x01
        /*0010*/ 	.byte	0x02, 0x03, 0x00, 0x00, 0x02, 0x06, 0x01, 0x00, 0x04, 0x0b, 0x08, 0x00, 0x09, 0x00, 0x00, 0x00
        /*0020*/ 	.byte	0x00, 0x00, 0x00, 0x00


//--------------------- .nv.info._Z18atomic_incrementalPi --------------------------
	.section	.nv.info._Z18atomic_incrementalPi,"",@"SHT_CUDA_INFO"
	.sectionflags	@""
	.align	4


	//----- nvinfo : EIATTR_CUDA_API_VERSION
	.align		4
        /*0000*/ 	.byte	0x04, 0x37
        /*0002*/ 	.short	(.L_13 - .L_12)
.L_12:
        /*0004*/ 	.word	0x00000082


	//----- nvinfo : EIATTR_KPARAM_INFO
	.align		4
.L_13:
        /*0008*/ 	.byte	0x04, 0x17
        /*000a*/ 	.short	(.L_15 - .L_14)
.L_14:
        /*000c*/ 	.word	0x00000000
        /*0010*/ 	.short	0x0000
        /*0012*/ 	.short	0x0000
        /*0014*/ 	.byte	0x00, 0xf5, 0x21, 0x00


	//----- nvinfo : EIATTR_SPARSE_MMA_MASK
	.align		4
.L_15:
        /*0018*/ 	.byte	0x03, 0x50
        /*001a*/ 	.short	0x0000


	//----- nvinfo : EIATTR_MAXREG_COUNT
	.align		4
        /*001c*/ 	.byte	0x03, 0x1b
        /*001e*/ 	.short	0x00ff


	//----- nvinfo : EIATTR_MERCURY_ISA_VERSION
	.align		4
        /*0020*/ 	.byte	0x03, 0x5f
        /*0022*/ 	.short	0x0101


	//----- nvinfo : EIATTR_INT_WARP_WIDE_INSTR_OFFSETS
	.align		4
        /*0024*/ 	.byte	0x04, 0x31
        /*0026*/ 	.short	(.L_17 - .L_16)


	//   ....[0]....
.L_16:
        /*0028*/ 	.word	0x00000030


	//----- nvinfo : EIATTR_VRC_CTA_INIT_COUNT
	.align		4
.L_17:
        /*002c*/ 	.byte	0x02, 0x4a
	.zero		1
	.zero		1


	//----- nvinfo : EIATTR_EXIT_INSTR_OFFSETS
	.align		4
        /*0030*/ 	.byte	0x04, 0x1c
        /*0032*/ 	.short	(.L_19 - .L_18)


	//   ....[0]....
.L_18:
        /*0034*/ 	.word	0x00000090


	//----- nvinfo : EIATTR_CBANK_PARAM_SIZE
	.align		4
.L_19:
        /*0038*/ 	.byte	0x03, 0x19
        /*003a*/ 	.short	0x0008


	//----- nvinfo : EIATTR_PARAM_CBANK
	.align		4
        /*003c*/ 	.byte	0x04, 0x0a
        /*003e*/ 	.short	(.L_21 - .L_20)
	.align		4
.L_20:
        /*0040*/ 	.word	index@(.nv.constant0._Z18atomic_incrementalPi)
        /*0044*/ 	.short	0x0380
        /*0046*/ 	.short	0x0008


	//----- nvinfo : EIATTR_SW_WAR
	.align		4
.L_21:
        /*0048*/ 	.byte	0x04, 0x36
        /*004a*/ 	.short	(.L_23 - .L_22)
.L_22:
        /*004c*/ 	.word	0x00000008
.L_23:


//--------------------- .nv.info._Z18normal_incrementalPi --------------------------
	.section	.nv.info._Z18normal_incrementalPi,"",@"SHT_CUDA_INFO"
	.sectionflags	@""
	.align	4


	//----- nvinfo : EIATTR_CUDA_API_VERSION
	.align		4
        /*0000*/ 	.byte	0x04, 0x37
        /*0002*/ 	.short	(.L_25 - .L_24)
.L_24:
        /*0004*/ 	.word	0x00000082


	//----- nvinfo : EIATTR_KPARAM_INFO
	.align		4
.L_25:
        /*0008*/ 	.byte	0x04, 0x17
        /*000a*/ 	.short	(.L_27 - .L_26)
.L_26:
        /*000c*/ 	.word	0x00000000
        /*0010*/ 	.short	0x0000
        /*0012*/ 	.short	0x0000
        /*0014*/ 	.byte	0x00, 0xf5, 0x21, 0x00


	//----- nvinfo : EIATTR_SPARSE_MMA_MASK
	.align		4
.L_27:
        /*0018*/ 	.byte	0x03, 0x50
        /*001a*/ 	.short	0x0000


	//----- nvinfo : EIATTR_MAXREG_COUNT
	.align		4
        /*001c*/ 	.byte	0x03, 0x1b
        /*001e*/ 	.short	0x00ff


	//----- nvinfo : EIATTR_MERCURY_ISA_VERSION
	.align		4
        /*0020*/ 	.byte	0x03, 0x5f
        /*0022*/ 	.short	0x0101


	//----- nvinfo : EIATTR_VRC_CTA_INIT_COUNT
	.align		4
        /*0024*/ 	.byte	0x02, 0x4a
	.zero		1
	.zero		1


	//----- nvinfo : EIATTR_EXIT_INSTR_OFFSETS
	.align		4
        /*0028*/ 	.byte	0x04, 0x1c
        /*002a*/ 	.short	(.L_29 - .L_28)


	//   ....[0]....
.L_28:
        /*002c*/ 	.word	0x00000060


	//----- nvinfo : EIATTR_CBANK_PARAM_SIZE
	.align		4
.L_29:
        /*0030*/ 	.byte	0x03, 0x19
        /*0032*/ 	.short	0x0008


	//----- nvinfo : EIATTR_PARAM_CBANK
	.align		4
        /*0034*/ 	.byte	0x04, 0x0a
        /*0036*/ 	.short	(.L_31 - .L_30)
	.align		4
.L_30:
        /*0038*/ 	.word	index@(.nv.constant0._Z18normal_incrementalPi)
        /*003c*/ 	.short	0x0380
        /*003e*/ 	.short	0x0008


	//----- nvinfo : EIATTR_SW_WAR
	.align		4
.L_31:
        /*0040*/ 	.byte	0x04, 0x36
        /*0042*/ 	.short	(.L_33 - .L_32)
.L_32:
        /*0044*/ 	.word	0x00000008
.L_33:


//--------------------- .nv.callgraph             --------------------------
	.section	.nv.callgraph,"",@"SHT_CUDA_CALLGRAPH"
	.align	4
	.sectionentsize	8
	.align		4
        /*0000*/ 	.word	0x00000000
	.align		4
        /*0004*/ 	.word	0xffffffff
	.align		4
        /*0008*/ 	.word	0x00000000
	.align		4
        /*000c*/ 	.word	0xfffffffe
	.align		4
        /*0010*/ 	.word	0x00000000
	.align		4
        /*0014*/ 	.word	0xfffffffd
	.align		4
        /*0018*/ 	.word	0x00000000
	.align		4
        /*001c*/ 	.word	0xfffffffc


//--------------------- .text._Z18atomic_incrementalPi --------------------------
	.section	.text._Z18atomic_incrementalPi,"ax",@progbits
	.align	128
        .global         _Z18atomic_incrementalPi
        .type           _Z18atomic_incrementalPi,@function
        .size           _Z18atomic_incrementalPi,(.L_x_2 - _Z18atomic_incrementalPi)
        .other          _Z18atomic_incrementalPi,@"STO_CUDA_ENTRY STV_DEFAULT"
_Z18atomic_incrementalPi:
.text._Z18atomic_incrementalPi:
[----:B------:R-:W-:Y:S01]  /*0000*/  LDC R1, c[0x0][0x37c] ;  /* 0x0000df00ff017b82 */ /* 0x000fe20000000800 */
[----:B------:R-:W0:Y:S07]  /*0010*/  S2R R0, SR_LANEID ;  /* 0x0000000000007919 */ /* 0x000e2e0000000000 */
[----:B------:R-:W1:Y:S01]  /*0020*/  LDC.64 R2, c[0x0][0x380] ;  /* 0x0000e000ff027b82 */ /* 0x000e620000000a00 */
[----:B------:R-:W-:Y:S01]  /*0030*/  VOTEU.ANY UR6, UPT, PT ;  /* 0x0000000000067886 */ /* 0x000fe200038e0100 */
[----:B------:R-:W1:Y:S01]  /*0040*/  LDCU.64 UR4, c[0x0][0x358] ;  /* 0x00006b00ff0477ac */ /* 0x000e620008000a00 */
[----:B------:R-:W1:Y:S01]  /*0050*/  POPC R5, UR6 ;  /* 0x0000000600057d09 */ /* 0x000e620008000000 */
[----:B------:R-:W-:-:S06]  /*0060*/  UFLO.U32 UR7, UR6 ;  /* 0x00000006000772bd */ /* 0x000fcc00080e0000 */
[----:B0-----:R-:W-:-:S13]  /*0070*/  ISETP.EQ.U32.AND P0, PT, R0, UR7, PT ;  /* 0x0000000700007c0c */ /* 0x001fda000bf02070 */
[----:B-1----:R-:W-:Y:S01]  /*0080*/  @P0 REDG.E.ADD.STRONG.GPU desc[UR4][R2.64], R5 ;  /* 0x000000050200098e */ /* 0x002fe2000c12e104 */
[----:B------:R-:W-:Y:S05]  /*0090*/  EXIT ;  /* 0x000000000000794d */ /* 0x000fea0003800000 */
.L_x_0:
[----:B------:R-:W-:-:S00]  /*00a0*/  BRA `(.L_x_0) ;  /* 0xfffffffc00fc7947 */ /* 0x000fc0000383ffff */
[----:B------:R-:W-:-:S00]  /*00b0*/  NOP ;  /* 0x0000000000007918 */ /* 0x000fc00000000000 */
        /* <DEDUP_REMOVED lines=12> */
.L_x_2:


//--------------------- .text._Z18normal_incrementalPi --------------------------
	.section	.text._Z18normal_incrementalPi,"ax",@progbits
	.align	128
        .global         _Z18normal_incrementalPi
        .type           _Z18normal_incrementalPi,@function
        .size           _Z18normal_incrementalPi,(.L_x_3 - _Z18normal_incrementalPi)
        .other          _Z18normal_incrementalPi,@"STO_CUDA_ENTRY STV_DEFAULT"
_Z18normal_incrementalPi:
.text._Z18normal_incrementalPi:
[----:B------:R-:W-:Y:S08]  /*0000*/  LDC R1, c[0x0][0x37c] ;  /* 0x0000df00ff017b82 */ /* 0x000ff00000000800 */
[----:B------:R-:W0:Y:S01]  /*0010*/  LDC.64 R2, c[0x0][0x380] ;  /* 0x0000e000ff027b82 */ /* 0x000e220000000a00 */
[----:B------:R-:W0:Y:S02]  /*0020*/  LDCU.64 UR4, c[0x0][0x358] ;  /* 0x00006b00ff0477ac */ /* 0x000e240008000a00 */
[----:B0-----:R-:W2:Y:S02]  /*0030*/  LDG.E R0, desc[UR4][R2.64] ;  /* 0x0000000402007981 */ /* 0x001ea4000c1e1900 */
[----:B--2---:R-:W-:-:S05]  /*0040*/  IADD3 R5, PT, PT, R0, 0x1, RZ ;  /* 0x0000000100057810 */ /* 0x004fca0007ffe0ff */
[----:B------:R-:W-:Y:S01]  /*0050*/  STG.E desc[UR4][R2.64], R5 ;  /* 0x0000000502007986 */ /* 0x000fe2000c101904 */
[----:B------:R-:W-:Y:S05]  /*0060*/  EXIT ;  /* 0x000000000000794d */ /* 0x000fea0003800000 */
.L_x_1:
        /* <DEDUP_REMOVED lines=9> */
.L_x_3:


//--------------------- .nv.shared.reserved.0     --------------------------
	.section	.nv.shared.reserved.0,"aw",@nobits
	.weak		__nv_reservedSMEM_offset_0_alias
	.size		__nv_reservedSMEM_offset_0_alias, 0, 64
	.other		__nv_reservedSMEM_offset_0_alias,@"STO_CUDA_RESERVED_SHARED STV_DEFAULT"
__nv_reservedSMEM_offset_0_alias:
	.zero		0
	.zero		64


//--------------------- .nv.constant0._Z18atomic_incrementalPi --------------------------
	.section	.nv.constant0._Z18atomic_incrementalPi,"a",@progbits
	.sectionflags	@""
	.align	4
.nv.constant0._Z18atomic_incrementalPi:
	.zero		904


//--------------------- .nv.constant0._Z18normal_incrementalPi --------------------------
	.section	.nv.constant0._Z18normal_incrementalPi,"a",@progbits
	.sectionflags	@""
	.align	4
.nv.constant0._Z18normal_incrementalPi:
	.zero		904


//--------------------- SYMBOLS --------------------------

	.type		.nv.reservedSmem.offset0,@object
	.size		.nv.reservedSmem.offset0,0x4
